	.headerflags	@"EF_CUDA_TEXMODE_UNIFIED EF_CUDA_64BIT_ADDRESS EF_CUDA_ACCELERATORS EF_CUDA_SM90 EF_CUDA_VIRTUAL_SM(EF_CUDA_SM90)"
	.elftype	@"ET_EXEC"


//--------------------- .nv.info                  --------------------------
	.section	.nv.info,"",@"SHT_CUDA_INFO"
	.align	4


	//----- nvinfo : EIATTR_REGCOUNT
	.align		4
        /*0000*/ 	.byte	0x04, 0x2f
        /*0002*/ 	.short	(.L_1 - .L_0)
	.align		4
.L_0:
        /*0004*/ 	.word	index@(triton_poi_fused_cat_131)
        /*0008*/ 	.word	0x00000012


	//----- nvinfo : EIATTR_MIN_STACK_SIZE
	.align		4
.L_1:
        /*000c*/ 	.byte	0x04, 0x12
        /*000e*/ 	.short	(.L_3 - .L_2)
	.align		4
.L_2:
        /*0010*/ 	.word	index@(triton_poi_fused_cat_131)
        /*0014*/ 	.word	0x00000000


	//----- nvinfo : EIATTR_FRAME_SIZE
	.align		4
.L_3:
        /*0018*/ 	.byte	0x04, 0x11
        /*001a*/ 	.short	(.L_5 - .L_4)
	.align		4
.L_4:
        /*001c*/ 	.word	index@(triton_poi_fused_cat_131)
        /*0020*/ 	.word	0x00000000


	//----- nvinfo : EIATTR_MIN_STACK_SIZE
	.align		4
.L_5:
        /*0024*/ 	.byte	0x04, 0x12
        /*0026*/ 	.short	(.L_7 - .L_6)
	.align		4
.L_6:
        /*0028*/ 	.word	index@(triton_poi_fused_cat_131)
        /*002c*/ 	.word	0x00000000
.L_7:


//--------------------- .nv.info.triton_poi_fused_cat_131 --------------------------
	.section	.nv.info.triton_poi_fused_cat_131,"",@"SHT_CUDA_INFO"
	.sectionflags	@""
	.align	4


	//----- nvinfo : EIATTR_CUDA_API_VERSION
	.align		4
        /*0000*/ 	.byte	0x04, 0x37
        /*0002*/ 	.short	(.L_9 - .L_8)
.L_8:
        /*0004*/ 	.word	0x0000007c


	//----- nvinfo : EIATTR_KPARAM_INFO
	.align		4
.L_9:
        /*0008*/ 	.byte	0x04, 0x17
        /*000a*/ 	.short	(.L_11 - .L_10)
.L_10:
        /*000c*/ 	.word	0x00000000
        /*0010*/ 	.short	0x0004
        /*0012*/ 	.short	0x0020
        /*0014*/ 	.byte	0x00, 0xf0, 0x11, 0x00


	//----- nvinfo : EIATTR_KPARAM_INFO
	.align		4
.L_11:
        /*0018*/ 	.byte	0x04, 0x17
        /*001a*/ 	.short	(.L_13 - .L_12)
.L_12:
        /*001c*/ 	.word	0x00000000
        /*0020*/ 	.short	0x0003
        /*0022*/ 	.short	0x0018
        /*0024*/ 	.byte	0x00, 0xf4, 0x21, 0x00


	//----- nvinfo : EIATTR_KPARAM_INFO
	.align		4
.L_13:
        /*0028*/ 	.byte	0x04, 0x17
        /*002a*/ 	.short	(.L_15 - .L_14)
.L_14:
        /*002c*/ 	.word	0x00000000
        /*0030*/ 	.short	0x0002
        /*0032*/ 	.short	0x0010
        /*0034*/ 	.byte	0x00, 0xf4, 0x21, 0x00


	//----- nvinfo : EIATTR_KPARAM_INFO
	.align		4
.L_15:
        /*0038*/ 	.byte	0x04, 0x17
        /*003a*/ 	.short	(.L_17 - .L_16)
.L_16:
        /*003c*/ 	.word	0x00000000
        /*0040*/ 	.short	0x0001
        /*0042*/ 	.short	0x0008
        /*0044*/ 	.byte	0x00, 0xf4, 0x21, 0x00


	//----- nvinfo : EIATTR_KPARAM_INFO
	.align		4
.L_17:
        /*0048*/ 	.byte	0x04, 0x17
        /*004a*/ 	.short	(.L_19 - .L_18)
.L_18:
        /*004c*/ 	.word	0x00000000
        /*0050*/ 	.short	0x0000
        /*0052*/ 	.short	0x0000
        /*0054*/ 	.byte	0x00, 0xf4, 0x21, 0x00


	//----- nvinfo : EIATTR_SPARSE_MMA_MASK
	.align		4
.L_19:
        /*0058*/ 	.byte	0x03, 0x50
        /*005a*/ 	.short	0x0000


	//----- nvinfo : EIATTR_MAXREG_COUNT
	.align		4
        /*005c*/ 	.byte	0x03, 0x1b
        /*005e*/ 	.short	0x00ff


	//----- nvinfo : EIATTR_EXIT_INSTR_OFFSETS
	.align		4
        /*0060*/ 	.byte	0x04, 0x1c
        /*0062*/ 	.short	(.L_21 - .L_20)


	//   ....[0]....
.L_20:
        /*0064*/ 	.word	0x000001b0


	//   ....[1]....
        /*0068*/ 	.word	0x000001d0


	//----- nvinfo : EIATTR_REQNTID
	.align		4
.L_21:
        /*006c*/ 	.byte	0x04, 0x10
        /*006e*/ 	.short	(.L_23 - .L_22)
.L_22:
        /*0070*/ 	.word	0x00000080
        /*0074*/ 	.word	0x00000001
        /*0078*/ 	.word	0x00000001


	//----- nvinfo : EIATTR_CBANK_PARAM_SIZE
	.align		4
.L_23:
        /*007c*/ 	.byte	0x03, 0x19
        /*007e*/ 	.short	0x0024


	//----- nvinfo : EIATTR_PARAM_CBANK
	.align		4
        /*0080*/ 	.byte	0x04, 0x0a
        /*0082*/ 	.short	(.L_25 - .L_24)
	.align		4
.L_24:
        /*0084*/ 	.word	index@(.nv.constant0.triton_poi_fused_cat_131)
        /*0088*/ 	.short	0x0210
        /*008a*/ 	.short	0x0024


	//----- nvinfo : EIATTR_SW_WAR
	.align		4
.L_25:
        /*008c*/ 	.byte	0x04, 0x36
        /*008e*/ 	.short	(.L_27 - .L_26)
.L_26:
        /*0090*/ 	.word	0x00000008
.L_27:


//--------------------- .nv.callgraph             --------------------------
	.section	.nv.callgraph,"",@"SHT_CUDA_CALLGRAPH"
	.align	4
	.sectionentsize	8
	.align		4
        /*0000*/ 	.word	0x00000000
	.align		4
        /*0004*/ 	.word	0xffffffff
	.align		4
        /*0008*/ 	.word	0x00000000
	.align		4
        /*000c*/ 	.word	0xfffffffe
	.align		4
        /*0010*/ 	.word	0x00000000
	.align		4
        /*0014*/ 	.word	0xfffffffd
	.align		4
        /*0018*/ 	.word	0x00000000
	.align		4
        /*001c*/ 	.word	0xfffffffc


//--------------------- .text.triton_poi_fused_cat_131 --------------------------
	.section	.text.triton_poi_fused_cat_131,"ax",@progbits
	.align	128
        .global         triton_poi_fused_cat_131
        .type           triton_poi_fused_cat_131,@function
        .size           triton_poi_fused_cat_131,(.L_x_1 - triton_poi_fused_cat_131)
        .other          triton_poi_fused_cat_131,@"STO_CUDA_ENTRY STV_DEFAULT"
triton_poi_fused_cat_131:
.text.triton_poi_fused_cat_131:
[----:B------:R-:W0:Y:S01]  /*0000*/  LDC R1, c[0x0][0x28] ;  /* 0x00000a00ff017b82 */ /* 0x000e220000000800 */
[----:B------:R-:W1:Y:S07]  /*0010*/  S2R R0, SR_TID.X ;  /* 0x0000000000007919 */ /* 0x000e6e0000002100 */
[----:B------:R-:W2:Y:S01]  /*0020*/  LDC.64 R2, c[0x0][0x210] ;  /* 0x00008400ff027b82 */ /* 0x000ea20000000a00 */
[----:B------:R-:W-:Y:S01]  /*0030*/  HFMA2.MMA R13, -RZ, RZ, 0, 0 ;  /* 0x00000000ff0d7435 */ /* 0x000fe200000001ff */
[----:B------:R-:W-:Y:S01]  /*0040*/  ULDC.64 UR4, c[0x0][0x208] ;  /* 0x0000820000047ab9 */ /* 0x000fe20000000a00 */
[----:B------:R-:W3:Y:S05]  /*0050*/  S2R R11, SR_CTAID.X ;  /* 0x00000000000b7919 */ /* 0x000eea0000002500 */
[----:B------:R-:W4:Y:S08]  /*0060*/  LDC.64 R4, c[0x0][0x218] ;  /* 0x00008600ff047b82 */ /* 0x000f300000000a00 */
[----:B------:R-:W5:Y:S08]  /*0070*/  LDC.64 R6, c[0x0][0x220] ;  /* 0x00008800ff067b82 */ /* 0x000f700000000a00 */
[----:B------:R-:W4:Y:S01]  /*0080*/  LDC.64 R8, c[0x0][0x228] ;  /* 0x00008a00ff087b82 */ /* 0x000f220000000a00 */
[----:B-1----:R-:W-:-:S05]  /*0090*/  LOP3.LUT R0, R0, 0x7f, RZ, 0xc0, !PT ;  /* 0x0000007f00007812 */ /* 0x002fca00078ec0ff */
[----:B---3--:R-:W-:-:S04]  /*00a0*/  IMAD R11, R11, 0x80, R0 ;  /* 0x000000800b0b7824 */ /* 0x008fc800078e0200 */
[C---:B--2---:R-:W-:Y:S01]  /*00b0*/  IMAD.WIDE R2, R11.reuse, 0x4, R2 ;  /* 0x000000040b027825 */ /* 0x044fe200078e0202 */
[----:B------:R-:W-:-:S13]  /*00c0*/  ISETP.GE.AND P0, PT, R11, 0x200, PT ;  /* 0x000002000b00780c */ /* 0x000fda0003f06270 */
[----:B------:R4:W2:Y:S01]  /*00d0*/  @!P0 LDG.E R13, desc[UR4][R2.64] ;  /* 0x00000004020d8981 */ /* 0x0008a2000c1e1900 */
[----:B------:R-:W-:-:S04]  /*00e0*/  SHF.R.S32.HI R0, RZ, 0x1f, R11 ;  /* 0x0000001fff007819 */ /* 0x000fc8000001140b */
[----:B------:R-:W-:-:S04]  /*00f0*/  LEA.HI R0, R0, R11, RZ, 0x7 ;  /* 0x0000000b00007211 */ /* 0x000fc800078f38ff */
[----:B------:R-:W-:Y:S02]  /*0100*/  LOP3.LUT R10, R0, 0xffffff80, RZ, 0xc0, !PT ;  /* 0xffffff80000a7812 */ /* 0x000fe400078ec0ff */
[----:B------:R-:W-:-:S03]  /*0110*/  SHF.R.S32.HI R0, RZ, 0x7, R0 ;  /* 0x00000007ff007819 */ /* 0x000fc60000011400 */
[----:B------:R-:W-:-:S04]  /*0120*/  IMAD.IADD R11, R11, 0x1, -R10 ;  /* 0x000000010b0b7824 */ /* 0x000fc800078e0a0a */
[----:B------:R-:W-:-:S04]  /*0130*/  IMAD R11, R0, 0x1680, R11 ;  /* 0x00001680000b7824 */ /* 0x000fc800078e020b */
[----:B----4-:R-:W-:Y:S01]  /*0140*/  IMAD.WIDE R2, R11, 0x4, R4 ;  /* 0x000000040b027825 */ /* 0x010fe200078e0204 */
[----:B------:R-:W-:-:S05]  /*0150*/  IADD3 R15, R10, R11, RZ ;  /* 0x0000000b0a0f7210 */ /* 0x000fca0007ffe0ff */
[----:B-----5:R-:W-:-:S04]  /*0160*/  IMAD.WIDE R4, R15, 0x4, R6 ;  /* 0x000000040f047825 */ /* 0x020fc800078e0206 */
[----:B------:R-:W-:-:S04]  /*0170*/  IMAD.IADD R7, R10, 0x1, R15 ;  /* 0x000000010a077824 */ /* 0x000fc800078e020f */
[----:B0-----:R-:W-:Y:S01]  /*0180*/  IMAD.WIDE R6, R7, 0x4, R8 ;  /* 0x0000000407067825 */ /* 0x001fe200078e0208 */
[----:B--2---:R0:W-:Y:S04]  /*0190*/  @!P0 STG.E desc[UR4][R2.64], R13 ;  /* 0x0000000d02008986 */ /* 0x0041e8000c101904 */
[----:B------:R0:W-:Y:S02]  /*01a0*/  @!P0 STG.E desc[UR4][R4.64], R13 ;  /* 0x0000000d04008986 */ /* 0x0001e4000c101904 */
[----:B0-----:R-:W-:Y:S05]  /*01b0*/  @P0 EXIT ;  /* 0x000000000000094d */ /* 0x001fea0003800000 */
[----:B------:R-:W-:Y:S01]  /*01c0*/  STG.E desc[UR4][R6.64], R13 ;  /* 0x0000000d06007986 */ /* 0x000fe2000c101904 */
[----:B------:R-:W-:Y:S05]  /*01d0*/  EXIT ;  /* 0x000000000000794d */ /* 0x000fea0003800000 */
.L_x_0:
[----:B------:R-:W-:-:S00]  /*01e0*/  BRA `(.L_x_0) ;  /* 0xfffffffc00fc7947 */ /* 0x000fc0000383ffff */
[----:B------:R-:W-:-:S00]  /*01f0*/  NOP ;  /* 0x0000000000007918 */ /* 0x000fc00000000000 */
        /* <DEDUP_REMOVED lines=8> */
.L_x_1:


//--------------------- .nv.constant0.triton_poi_fused_cat_131 --------------------------
	.section	.nv.constant0.triton_poi_fused_cat_131,"a",@progbits
	.sectionflags	@""
	.align	4
.nv.constant0.triton_poi_fused_cat_131:
	.zero		564
